//
// Generated by NVIDIA NVVM Compiler
//
// Compiler Build ID: CL-36424714
// Cuda compilation tools, release 13.0, V13.0.88
// Based on NVVM 20.0.0
//

.version 9.0
.target sm_100
.address_size 64

	// .globl	_Z16normalize_vectorPfi

.visible .entry _Z16normalize_vectorPfi(
	.param .u64 .ptr .align 1 _Z16normalize_vectorPfi_param_0,
	.param .u32 _Z16normalize_vectorPfi_param_1
)
{
	.reg .pred 	%p<19>;
	.reg .b32 	%r<44>;
	.reg .b32 	%f<142>;
	.reg .b64 	%rd<29>;

	ld.param.u64 	%rd14, [_Z16normalize_vectorPfi_param_0];
	ld.param.u32 	%r31, [_Z16normalize_vectorPfi_param_1];
	cvta.to.global.u64 	%rd1, %rd14;
	setp.lt.s32 	%p1, %r31, 1;
	mov.f32 	%f141, 0f00000000;
	@%p1 bra 	$L__BB0_13;
	and.b32  	%r1, %r31, 15;
	setp.lt.u32 	%p2, %r31, 16;
	mov.f32 	%f141, 0f00000000;
	mov.b32 	%r36, 0;
	@%p2 bra 	$L__BB0_4;
	and.b32  	%r36, %r31, 2147483632;
	neg.s32 	%r34, %r36;
	add.s64 	%rd25, %rd1, 32;
	mov.f32 	%f141, 0f00000000;
$L__BB0_3:
	.pragma "nounroll";
	ld.global.f32 	%f19, [%rd25+-32];
	fma.rn.f32 	%f20, %f19, %f19, %f141;
	ld.global.f32 	%f21, [%rd25+-28];
	fma.rn.f32 	%f22, %f21, %f21, %f20;
	ld.global.f32 	%f23, [%rd25+-24];
	fma.rn.f32 	%f24, %f23, %f23, %f22;
	ld.global.f32 	%f25, [%rd25+-20];
	fma.rn.f32 	%f26, %f25, %f25, %f24;
	ld.global.f32 	%f27, [%rd25+-16];
	fma.rn.f32 	%f28, %f27, %f27, %f26;
	ld.global.f32 	%f29, [%rd25+-12];
	fma.rn.f32 	%f30, %f29, %f29, %f28;
	ld.global.f32 	%f31, [%rd25+-8];
	fma.rn.f32 	%f32, %f31, %f31, %f30;
	ld.global.f32 	%f33, [%rd25+-4];
	fma.rn.f32 	%f34, %f33, %f33, %f32;
	ld.global.f32 	%f35, [%rd25];
	fma.rn.f32 	%f36, %f35, %f35, %f34;
	ld.global.f32 	%f37, [%rd25+4];
	fma.rn.f32 	%f38, %f37, %f37, %f36;
	ld.global.f32 	%f39, [%rd25+8];
	fma.rn.f32 	%f40, %f39, %f39, %f38;
	ld.global.f32 	%f41, [%rd25+12];
	fma.rn.f32 	%f42, %f41, %f41, %f40;
	ld.global.f32 	%f43, [%rd25+16];
	fma.rn.f32 	%f44, %f43, %f43, %f42;
	ld.global.f32 	%f45, [%rd25+20];
	fma.rn.f32 	%f46, %f45, %f45, %f44;
	ld.global.f32 	%f47, [%rd25+24];
	fma.rn.f32 	%f48, %f47, %f47, %f46;
	ld.global.f32 	%f49, [%rd25+28];
	fma.rn.f32 	%f141, %f49, %f49, %f48;
	add.s32 	%r34, %r34, 16;
	add.s64 	%rd25, %rd25, 64;
	setp.ne.s32 	%p3, %r34, 0;
	@%p3 bra 	$L__BB0_3;
$L__BB0_4:
	setp.eq.s32 	%p4, %r1, 0;
	@%p4 bra 	$L__BB0_13;
	and.b32  	%r7, %r31, 7;
	setp.lt.u32 	%p5, %r1, 8;
	@%p5 bra 	$L__BB0_7;
	mul.wide.u32 	%rd15, %r36, 4;
	add.s64 	%rd16, %rd1, %rd15;
	ld.global.f32 	%f51, [%rd16];
	fma.rn.f32 	%f52, %f51, %f51, %f141;
	ld.global.f32 	%f53, [%rd16+4];
	fma.rn.f32 	%f54, %f53, %f53, %f52;
	ld.global.f32 	%f55, [%rd16+8];
	fma.rn.f32 	%f56, %f55, %f55, %f54;
	ld.global.f32 	%f57, [%rd16+12];
	fma.rn.f32 	%f58, %f57, %f57, %f56;
	ld.global.f32 	%f59, [%rd16+16];
	fma.rn.f32 	%f60, %f59, %f59, %f58;
	ld.global.f32 	%f61, [%rd16+20];
	fma.rn.f32 	%f62, %f61, %f61, %f60;
	ld.global.f32 	%f63, [%rd16+24];
	fma.rn.f32 	%f64, %f63, %f63, %f62;
	ld.global.f32 	%f65, [%rd16+28];
	fma.rn.f32 	%f141, %f65, %f65, %f64;
	add.s32 	%r36, %r36, 8;
$L__BB0_7:
	setp.eq.s32 	%p6, %r7, 0;
	@%p6 bra 	$L__BB0_13;
	and.b32  	%r10, %r31, 3;
	setp.lt.u32 	%p7, %r7, 4;
	@%p7 bra 	$L__BB0_10;
	mul.wide.u32 	%rd17, %r36, 4;
	add.s64 	%rd18, %rd1, %rd17;
	ld.global.f32 	%f67, [%rd18];
	fma.rn.f32 	%f68, %f67, %f67, %f141;
	ld.global.f32 	%f69, [%rd18+4];
	fma.rn.f32 	%f70, %f69, %f69, %f68;
	ld.global.f32 	%f71, [%rd18+8];
	fma.rn.f32 	%f72, %f71, %f71, %f70;
	ld.global.f32 	%f73, [%rd18+12];
	fma.rn.f32 	%f141, %f73, %f73, %f72;
	add.s32 	%r36, %r36, 4;
$L__BB0_10:
	setp.eq.s32 	%p8, %r10, 0;
	@%p8 bra 	$L__BB0_13;
	mul.wide.u32 	%rd19, %r36, 4;
	add.s64 	%rd26, %rd1, %rd19;
	neg.s32 	%r38, %r10;
$L__BB0_12:
	.pragma "nounroll";
	ld.global.f32 	%f74, [%rd26];
	fma.rn.f32 	%f141, %f74, %f74, %f141;
	add.s64 	%rd26, %rd26, 4;
	add.s32 	%r38, %r38, 1;
	setp.ne.s32 	%p9, %r38, 0;
	@%p9 bra 	$L__BB0_12;
$L__BB0_13:
	setp.lt.s32 	%p10, %r31, 1;
	sqrt.rn.f32 	%f14, %f141;
	@%p10 bra 	$L__BB0_26;
	and.b32  	%r16, %r31, 15;
	setp.lt.u32 	%p11, %r31, 16;
	mov.b32 	%r41, 0;
	@%p11 bra 	$L__BB0_17;
	and.b32  	%r41, %r31, 2147483632;
	neg.s32 	%r39, %r41;
	add.s64 	%rd27, %rd1, 32;
$L__BB0_16:
	.pragma "nounroll";
	ld.global.f32 	%f75, [%rd27+-32];
	div.rn.f32 	%f76, %f75, %f14;
	st.global.f32 	[%rd27+-32], %f76;
	ld.global.f32 	%f77, [%rd27+-28];
	div.rn.f32 	%f78, %f77, %f14;
	st.global.f32 	[%rd27+-28], %f78;
	ld.global.f32 	%f79, [%rd27+-24];
	div.rn.f32 	%f80, %f79, %f14;
	st.global.f32 	[%rd27+-24], %f80;
	ld.global.f32 	%f81, [%rd27+-20];
	div.rn.f32 	%f82, %f81, %f14;
	st.global.f32 	[%rd27+-20], %f82;
	ld.global.f32 	%f83, [%rd27+-16];
	div.rn.f32 	%f84, %f83, %f14;
	st.global.f32 	[%rd27+-16], %f84;
	ld.global.f32 	%f85, [%rd27+-12];
	div.rn.f32 	%f86, %f85, %f14;
	st.global.f32 	[%rd27+-12], %f86;
	ld.global.f32 	%f87, [%rd27+-8];
	div.rn.f32 	%f88, %f87, %f14;
	st.global.f32 	[%rd27+-8], %f88;
	ld.global.f32 	%f89, [%rd27+-4];
	div.rn.f32 	%f90, %f89, %f14;
	st.global.f32 	[%rd27+-4], %f90;
	ld.global.f32 	%f91, [%rd27];
	div.rn.f32 	%f92, %f91, %f14;
	st.global.f32 	[%rd27], %f92;
	ld.global.f32 	%f93, [%rd27+4];
	div.rn.f32 	%f94, %f93, %f14;
	st.global.f32 	[%rd27+4], %f94;
	ld.global.f32 	%f95, [%rd27+8];
	div.rn.f32 	%f96, %f95, %f14;
	st.global.f32 	[%rd27+8], %f96;
	ld.global.f32 	%f97, [%rd27+12];
	div.rn.f32 	%f98, %f97, %f14;
	st.global.f32 	[%rd27+12], %f98;
	ld.global.f32 	%f99, [%rd27+16];
	div.rn.f32 	%f100, %f99, %f14;
	st.global.f32 	[%rd27+16], %f100;
	ld.global.f32 	%f101, [%rd27+20];
	div.rn.f32 	%f102, %f101, %f14;
	st.global.f32 	[%rd27+20], %f102;
	ld.global.f32 	%f103, [%rd27+24];
	div.rn.f32 	%f104, %f103, %f14;
	st.global.f32 	[%rd27+24], %f104;
	ld.global.f32 	%f105, [%rd27+28];
	div.rn.f32 	%f106, %f105, %f14;
	st.global.f32 	[%rd27+28], %f106;
	add.s32 	%r39, %r39, 16;
	add.s64 	%rd27, %rd27, 64;
	setp.ne.s32 	%p12, %r39, 0;
	@%p12 bra 	$L__BB0_16;
$L__BB0_17:
	setp.eq.s32 	%p13, %r16, 0;
	@%p13 bra 	$L__BB0_26;
	and.b32  	%r22, %r31, 7;
	setp.lt.u32 	%p14, %r16, 8;
	@%p14 bra 	$L__BB0_20;
	mul.wide.u32 	%rd20, %r41, 4;
	add.s64 	%rd21, %rd1, %rd20;
	ld.global.f32 	%f107, [%rd21];
	div.rn.f32 	%f108, %f107, %f14;
	st.global.f32 	[%rd21], %f108;
	ld.global.f32 	%f109, [%rd21+4];
	div.rn.f32 	%f110, %f109, %f14;
	st.global.f32 	[%rd21+4], %f110;
	ld.global.f32 	%f111, [%rd21+8];
	div.rn.f32 	%f112, %f111, %f14;
	st.global.f32 	[%rd21+8], %f112;
	ld.global.f32 	%f113, [%rd21+12];
	div.rn.f32 	%f114, %f113, %f14;
	st.global.f32 	[%rd21+12], %f114;
	ld.global.f32 	%f115, [%rd21+16];
	div.rn.f32 	%f116, %f115, %f14;
	st.global.f32 	[%rd21+16], %f116;
	ld.global.f32 	%f117, [%rd21+20];
	div.rn.f32 	%f118, %f117, %f14;
	st.global.f32 	[%rd21+20], %f118;
	ld.global.f32 	%f119, [%rd21+24];
	div.rn.f32 	%f120, %f119, %f14;
	st.global.f32 	[%rd21+24], %f120;
	ld.global.f32 	%f121, [%rd21+28];
	div.rn.f32 	%f122, %f121, %f14;
	st.global.f32 	[%rd21+28], %f122;
	add.s32 	%r41, %r41, 8;
$L__BB0_20:
	setp.eq.s32 	%p15, %r22, 0;
	@%p15 bra 	$L__BB0_26;
	and.b32  	%r25, %r31, 3;
	setp.lt.u32 	%p16, %r22, 4;
	@%p16 bra 	$L__BB0_23;
	mul.wide.u32 	%rd22, %r41, 4;
	add.s64 	%rd23, %rd1, %rd22;
	ld.global.f32 	%f123, [%rd23];
	div.rn.f32 	%f124, %f123, %f14;
	st.global.f32 	[%rd23], %f124;
	ld.global.f32 	%f125, [%rd23+4];
	div.rn.f32 	%f126, %f125, %f14;
	st.global.f32 	[%rd23+4], %f126;
	ld.global.f32 	%f127, [%rd23+8];
	div.rn.f32 	%f128, %f127, %f14;
	st.global.f32 	[%rd23+8], %f128;
	ld.global.f32 	%f129, [%rd23+12];
	div.rn.f32 	%f130, %f129, %f14;
	st.global.f32 	[%rd23+12], %f130;
	add.s32 	%r41, %r41, 4;
$L__BB0_23:
	setp.eq.s32 	%p17, %r25, 0;
	@%p17 bra 	$L__BB0_26;
	mul.wide.u32 	%rd24, %r41, 4;
	add.s64 	%rd28, %rd1, %rd24;
	neg.s32 	%r43, %r25;
$L__BB0_25:
	.pragma "nounroll";
	ld.global.f32 	%f131, [%rd28];
	div.rn.f32 	%f132, %f131, %f14;
	st.global.f32 	[%rd28], %f132;
	add.s64 	%rd28, %rd28, 4;
	add.s32 	%r43, %r43, 1;
	setp.ne.s32 	%p18, %r43, 0;
	@%p18 bra 	$L__BB0_25;
$L__BB0_26:
	ret;

}


// ===== COMPILED SASS (sm_100) =====

	.target	sm_100

	.elftype	@"ET_EXEC"


//--------------------- .note.nv.tkinfo           --------------------------
	.section	.note.nv.tkinfo,"",@"SHT_NOTE"
	.sectionflags	@"SHF_NOTE_NV_TKINFO"
	.tkinfo
        /*0018*/ 	.word	0x00000002
        /*0030*/ 	.string	""
        /*0030*/ 	.string	"ptxas"
        /*0030*/ 	.string	"Cuda compilation tools, release 13.0, V13.0.88"
        /*0030*/ 	.string	"Build cuda_13.0.r13.0/compiler.36424714_0"
        /*0030*/ 	.string	"-arch sm_100 -m 64 "



//--------------------- .note.nv.cuinfo           --------------------------
	.section	.note.nv.cuinfo,"",@"SHT_NOTE"
	.sectionflags	@"SHF_NOTE_NV_CUINFO"
        /*0018*/ 	.short	0x0002
        /*001a*/ 	.short	0x0064
        /*001c*/ 	.short	0x0082
	.zero		2


//--------------------- .nv.info                  --------------------------
	.section	.nv.info,"",@"SHT_CUDA_INFO"
	.align	4


	//----- nvinfo : EIATTR_REGCOUNT
	.align		4
        /*0000*/ 	.byte	0x04, 0x2f
        /*0002*/ 	.short	(.L_1 - .L_0)
	.align		4
.L_0:
        /*0004*/ 	.word	index@(_Z16normalize_vectorPfi)
        /*0008*/ 	.word	0x0000001e


	//----- nvinfo : EIATTR_FRAME_SIZE
	.align		4
.L_1:
        /*000c*/ 	.byte	0x04, 0x11
        /*000e*/ 	.short	(.L_3 - .L_2)
	.align		4
.L_2:
        /*0010*/ 	.word	index@($__internal_1_$__cuda_sm3x_div_rn_noftz_f32_slowpath)
        /*0014*/ 	.word	0x00000000


	//----- nvinfo : EIATTR_FRAME_SIZE
	.align		4
.L_3:
        /*0018*/ 	.byte	0x04, 0x11
        /*001a*/ 	.short	(.L_5 - .L_4)
	.align		4
.L_4:
        /*001c*/ 	.word	index@($__internal_0_$__cuda_sm20_sqrt_rn_f32_slowpath)
        /*0020*/ 	.word	0x00000000


	//----- nvinfo : EIATTR_FRAME_SIZE
	.align		4
.L_5:
        /*0024*/ 	.byte	0x04, 0x11
        /*0026*/ 	.short	(.L_7 - .L_6)
	.align		4
.L_6:
        /*0028*/ 	.word	index@(_Z16normalize_vectorPfi)
        /*002c*/ 	.word	0x00000000


	//----- nvinfo : EIATTR_MIN_STACK_SIZE
	.align		4
.L_7:
        /*0030*/ 	.byte	0x04, 0x12
        /*0032*/ 	.short	(.L_9 - .L_8)
	.align		4
.L_8:
        /*0034*/ 	.word	index@(_Z16normalize_vectorPfi)
        /*0038*/ 	.word	0x00000000
.L_9:


//--------------------- .nv.compat                --------------------------
	.section	.nv.compat,"",@"SHT_CUDA_COMPAT_INFO"
	.align	4
        /*0000*/ 	.byte	0x02, 0x09, 0x00, 0x00, 0x02, 0x02, 0x01, 0x00, 0x02, 0x05, 0x05, 0x00, 0x03, 0x07, 0x01, 0x01
        /*0010*/ 	.byte	0x02, 0x03, 0x00, 0x00, 0x02, 0x06, 0x01, 0x00, 0x04, 0x0b, 0x08, 0x00, 0x01, 0x00, 0x00, 0x00
        /*0020*/ 	.byte	0x00, 0x00, 0x00, 0x00


//--------------------- .nv.info._Z16normalize_vectorPfi --------------------------
	.section	.nv.info._Z16normalize_vectorPfi,"",@"SHT_CUDA_INFO"
	.sectionflags	@""
	.align	4


	//----- nvinfo : EIATTR_CUDA_API_VERSION
	.align		4
        /*0000*/ 	.byte	0x04, 0x37
        /*0002*/ 	.short	(.L_11 - .L_10)
.L_10:
        /*0004*/ 	.word	0x00000082


	//----- nvinfo : EIATTR_KPARAM_INFO
	.align		4
.L_11:
        /*0008*/ 	.byte	0x04, 0x17
        /*000a*/ 	.short	(.L_13 - .L_12)
.L_12:
        /*000c*/ 	.word	0x00000000
        /*0010*/ 	.short	0x0001
        /*0012*/ 	.short	0x0008
        /*0014*/ 	.byte	0x00, 0xf0, 0x11, 0x00


	//----- nvinfo : EIATTR_KPARAM_INFO
	.align		4
.L_13:
        /*0018*/ 	.byte	0x04, 0x17
        /*001a*/ 	.short	(.L_15 - .L_14)
.L_14:
        /*001c*/ 	.word	0x00000000
        /*0020*/ 	.short	0x0000
        /*0022*/ 	.short	0x0000
        /*0024*/ 	.byte	0x00, 0xf5, 0x21, 0x00


	//----- nvinfo : EIATTR_SPARSE_MMA_MASK
	.align		4
.L_15:
        /*0028*/ 	.byte	0x03, 0x50
        /*002a*/ 	.short	0x0000


	//----- nvinfo : EIATTR_MAXREG_COUNT
	.align		4
        /*002c*/ 	.byte	0x03, 0x1b
        /*002e*/ 	.short	0x00ff


	//----- nvinfo : EIATTR_MERCURY_ISA_VERSION
	.align		4
        /*0030*/ 	.byte	0x03, 0x5f
        /*0032*/ 	.short	0x0101


	//----- nvinfo : EIATTR_VRC_CTA_INIT_COUNT
	.align		4
        /*0034*/ 	.byte	0x02, 0x4a
	.zero		1
	.zero		1


	//----- nvinfo : EIATTR_EXIT_INSTR_OFFSETS
	.align		4
        /*0038*/ 	.byte	0x04, 0x1c
        /*003a*/ 	.short	(.L_17 - .L_16)


	//   ....[0]....
.L_16:
        /*003c*/ 	.word	0x000007a0


	//   ....[1]....
        /*0040*/ 	.word	0x00001670


	//   ....[2]....
        /*0044*/ 	.word	0x00001dc0


	//   ....[3]....
        /*0048*/ 	.word	0x000021b0


	//   ....[4]....
        /*004c*/ 	.word	0x00002320


	//----- nvinfo : EIATTR_CRS_STACK_SIZE
	.align		4
.L_17:
        /*0050*/ 	.byte	0x04, 0x1e
        /*0052*/ 	.short	(.L_19 - .L_18)
.L_18:
        /*0054*/ 	.word	0x00000000


	//----- nvinfo : EIATTR_CBANK_PARAM_SIZE
	.align		4
.L_19:
        /*0058*/ 	.byte	0x03, 0x19
        /*005a*/ 	.short	0x000c


	//----- nvinfo : EIATTR_PARAM_CBANK
	.align		4
        /*005c*/ 	.byte	0x04, 0x0a
        /*005e*/ 	.short	(.L_21 - .L_20)
	.align		4
.L_20:
        /*0060*/ 	.word	index@(.nv.constant0._Z16normalize_vectorPfi)
        /*0064*/ 	.short	0x0380
        /*0066*/ 	.short	0x000c


	//----- nvinfo : EIATTR_SW_WAR
	.align		4
.L_21:
        /*0068*/ 	.byte	0x04, 0x36
        /*006a*/ 	.short	(.L_23 - .L_22)
.L_22:
        /*006c*/ 	.word	0x00000008
.L_23:


//--------------------- .nv.callgraph             --------------------------
	.section	.nv.callgraph,"",@"SHT_CUDA_CALLGRAPH"
	.align	4
	.sectionentsize	8
	.align		4
        /*0000*/ 	.word	0x00000000
	.align		4
        /*0004*/ 	.word	0xffffffff
	.align		4
        /*0008*/ 	.word	0x00000000
	.align		4
        /*000c*/ 	.word	0xfffffffe
	.align		4
        /*0010*/ 	.word	0x00000000
	.align		4
        /*0014*/ 	.word	0xfffffffd
	.align		4
        /*0018*/ 	.word	0x00000000
	.align		4
        /*001c*/ 	.word	0xfffffffc


//--------------------- .text._Z16normalize_vectorPfi --------------------------
	.section	.text._Z16normalize_vectorPfi,"ax",@progbits
	.align	128
        .global         _Z16normalize_vectorPfi
        .type           _Z16normalize_vectorPfi,@function
        .size           _Z16normalize_vectorPfi,(.L_x_53 - _Z16normalize_vectorPfi)
        .other          _Z16normalize_vectorPfi,@"STO_CUDA_ENTRY STV_DEFAULT"
_Z16normalize_vectorPfi:
.text._Z16normalize_vectorPfi:
[----:B------:R-:W-:Y:S08]  /*0000*/  LDC R1, c[0x0][0x37c] ;  /* 0x0000df00ff017b82 */ /* 0x000ff00000000800 */
[----:B------:R-:W0:Y:S01]  /*0010*/  LDC R5, c[0x0][0x388] ;  /* 0x0000e200ff057b82 */ /* 0x000e220000000800 */
[----:B------:R-:W1:Y:S01]  /*0020*/  LDCU.64 UR8, c[0x0][0x358] ;  /* 0x00006b00ff0877ac */ /* 0x000e620008000a00 */
[----:B------:R-:W-:Y:S01]  /*0030*/  HFMA2 R0, -RZ, RZ, 0, 0 ;  /* 0x00000000ff007431 */ /* 0x000fe200000001ff */
[----:B0-----:R-:W-:-:S13]  /*0040*/  ISETP.GE.AND P0, PT, R5, 0x1, PT ;  /* 0x000000010500780c */ /* 0x001fda0003f06270 */
[----:B-1----:R-:W-:Y:S05]  /*0050*/  @!P0 BRA `(.L_x_0) ;  /* 0x0000000400a08947 */ /* 0x002fea0003800000 */
[C---:B------:R-:W-:Y:S02]  /*0060*/  ISETP.GE.U32.AND P2, PT, R5.reuse, 0x10, PT ;  /* 0x000000100500780c */ /* 0x040fe40003f46070 */
[----:B------:R-:W-:Y:S02]  /*0070*/  LOP3.LUT R16, R5, 0xf, RZ, 0xc0, !PT ;  /* 0x0000000f05107812 */ /* 0x000fe400078ec0ff */
[----:B------:R-:W-:Y:S02]  /*0080*/  MOV R0, RZ ;  /* 0x000000ff00007202 */ /* 0x000fe40000000f00 */
[----:B------:R-:W-:Y:S02]  /*0090*/  ISETP.NE.AND P1, PT, R16, RZ, PT ;  /* 0x000000ff1000720c */ /* 0x000fe40003f25270 */
[----:B------:R-:W-:-:S05]  /*00a0*/  MOV R4, RZ ;  /* 0x000000ff00047202 */ /* 0x000fca0000000f00 */
[----:B------:R-:W-:Y:S06]  /*00b0*/  @!P2 BRA `(.L_x_1) ;  /* 0x0000000000b4a947 */ /* 0x000fec0003800000 */
[----:B------:R-:W0:Y:S01]  /*00c0*/  LDCU.64 UR4, c[0x0][0x380] ;  /* 0x00007000ff0477ac */ /* 0x000e220008000a00 */
[----:B------:R-:W-:Y:S02]  /*00d0*/  LOP3.LUT R4, R5, 0x7ffffff0, RZ, 0xc0, !PT ;  /* 0x7ffffff005047812 */ /* 0x000fe400078ec0ff */
[----:B------:R-:W-:Y:S02]  /*00e0*/  MOV R0, RZ ;  /* 0x000000ff00007202 */ /* 0x000fe40000000f00 */
[----:B------:R-:W-:Y:S01]  /*00f0*/  IADD3 R18, PT, PT, -R4, RZ, RZ ;  /* 0x000000ff04127210 */ /* 0x000fe20007ffe1ff */
[----:B0-----:R-:W-:-:S04]  /*0100*/  UIADD3 UR4, UP0, UPT, UR4, 0x20, URZ ;  /* 0x0000002004047890 */ /* 0x001fc8000ff1e0ff */
[----:B------:R-:W-:Y:S02]  /*0110*/  UIADD3.X UR5, UPT, UPT, URZ, UR5, URZ, UP0, !UPT ;  /* 0x00000005ff057290 */ /* 0x000fe400087fe4ff */
[----:B------:R-:W-:-:S04]  /*0120*/  MOV R2, UR4 ;  /* 0x0000000400027c02 */ /* 0x000fc80008000f00 */
[----:B------:R-:W-:-:S07]  /*0130*/  MOV R3, UR5 ;  /* 0x0000000500037c02 */ /* 0x000fce0008000f00 */
.L_x_2:
[----:B------:R-:W2:Y:S04]  /*0140*/  LDG.E R15, desc[UR8][R2.64+-0x20] ;  /* 0xffffe008020f7981 */ /* 0x000ea8000c1e1900 */
[----:B------:R-:W3:Y:S04]  /*0150*/  LDG.E R17, desc[UR8][R2.64+-0x1c] ;  /* 0xffffe40802117981 */ /* 0x000ee8000c1e1900 */
[----:B------:R-:W4:Y:S04]  /*0160*/  LDG.E R19, desc[UR8][R2.64+-0x18] ;  /* 0xffffe80802137981 */ /* 0x000f28000c1e1900 */
[----:B------:R-:W5:Y:S04]  /*0170*/  LDG.E R21, desc[UR8][R2.64+-0x14] ;  /* 0xffffec0802157981 */ /* 0x000f68000c1e1900 */
        /* <DEDUP_REMOVED lines=11> */
[----:B------:R0:W5:Y:S01]  /*0230*/  LDG.E R7, desc[UR8][R2.64+0x1c] ;  /* 0x00001c0802077981 */ /* 0x000162000c1e1900 */
[----:B------:R-:W-:-:S04]  /*0240*/  IADD3 R18, PT, PT, R18, 0x10, RZ ;  /* 0x0000001012127810 */ /* 0x000fc80007ffe0ff */
[----:B------:R-:W-:Y:S02]  /*0250*/  ISETP.NE.AND P2, PT, R18, RZ, PT ;  /* 0x000000ff1200720c */ /* 0x000fe40003f45270 */
[----:B0-----:R-:W-:-:S04]  /*0260*/  IADD3 R2, P3, PT, R2, 0x40, RZ ;  /* 0x0000004002027810 */ /* 0x001fc80007f7e0ff */
[----:B------:R-:W-:Y:S01]  /*0270*/  IADD3.X R3, PT, PT, RZ, R3, RZ, P3, !PT ;  /* 0x00000003ff037210 */ /* 0x000fe20001ffe4ff */
[----:B--2---:R-:W-:-:S04]  /*0280*/  FFMA R0, R15, R15, R0 ;  /* 0x0000000f0f007223 */ /* 0x004fc80000000000 */
[----:B---3--:R-:W-:-:S04]  /*0290*/  FFMA R0, R17, R17, R0 ;  /* 0x0000001111007223 */ /* 0x008fc80000000000 */
[----:B----4-:R-:W-:-:S04]  /*02a0*/  FFMA R0, R19, R19, R0 ;  /* 0x0000001313007223 */ /* 0x010fc80000000000 */
[----:B-----5:R-:W-:-:S04]  /*02b0*/  FFMA R0, R21, R21, R0 ;  /* 0x0000001515007223 */ /* 0x020fc80000000000 */
[----:B------:R-:W-:-:S04]  /*02c0*/  FFMA R0, R23, R23, R0 ;  /* 0x0000001717007223 */ /* 0x000fc80000000000 */
        /* <DEDUP_REMOVED lines=10> */
[----:B------:R-:W-:Y:S01]  /*0370*/  FFMA R0, R7, R7, R0 ;  /* 0x0000000707007223 */ /* 0x000fe20000000000 */
[----:B------:R-:W-:Y:S06]  /*0380*/  @P2 BRA `(.L_x_2) ;  /* 0xfffffffc006c2947 */ /* 0x000fec000383ffff */
.L_x_1:
[----:B------:R-:W-:Y:S05]  /*0390*/  @!P1 BRA `(.L_x_0) ;  /* 0x0000000000d09947 */ /* 0x000fea0003800000 */
[----:B------:R-:W-:Y:S02]  /*03a0*/  ISETP.GE.U32.AND P1, PT, R16, 0x8, PT ;  /* 0x000000081000780c */ /* 0x000fe40003f26070 */
[----:B------:R-:W-:-:S04]  /*03b0*/  LOP3.LUT R8, R5, 0x7, RZ, 0xc0, !PT ;  /* 0x0000000705087812 */ /* 0x000fc800078ec0ff */
[----:B------:R-:W-:-:S07]  /*03c0*/  ISETP.NE.AND P2, PT, R8, RZ, PT ;  /* 0x000000ff0800720c */ /* 0x000fce0003f45270 */
[----:B------:R-:W-:Y:S06]  /*03d0*/  @!P1 BRA `(.L_x_3) ;  /* 0x00000000004c9947 */ /* 0x000fec0003800000 */
[----:B------:R-:W0:Y:S02]  /*03e0*/  LDC.64 R2, c[0x0][0x380] ;  /* 0x0000e000ff027b82 */ /* 0x000e240000000a00 */
[----:B0-----:R-:W-:-:S05]  /*03f0*/  IMAD.WIDE.U32 R2, R4, 0x4, R2 ;  /* 0x0000000404027825 */ /* 0x001fca00078e0002 */
[----:B------:R-:W2:Y:S04]  /*0400*/  LDG.E R7, desc[UR8][R2.64] ;  /* 0x0000000802077981 */ /* 0x000ea8000c1e1900 */
[----:B------:R-:W3:Y:S04]  /*0410*/  LDG.E R9, desc[UR8][R2.64+0x4] ;  /* 0x0000040802097981 */ /* 0x000ee8000c1e1900 */
[----:B------:R-:W4:Y:S04]  /*0420*/  LDG.E R11, desc[UR8][R2.64+0x8] ;  /* 0x00000808020b7981 */ /* 0x000f28000c1e1900 */
[----:B------:R-:W5:Y:S04]  /*0430*/  LDG.E R13, desc[UR8][R2.64+0xc] ;  /* 0x00000c08020d7981 */ /* 0x000f68000c1e1900 */
[----:B------:R-:W5:Y:S04]  /*0440*/  LDG.E R15, desc[UR8][R2.64+0x10] ;  /* 0x00001008020f7981 */ /* 0x000f68000c1e1900 */
[----:B------:R-:W5:Y:S04]  /*0450*/  LDG.E R17, desc[UR8][R2.64+0x14] ;  /* 0x0000140802117981 */ /* 0x000f68000c1e1900 */
[----:B------:R-:W5:Y:S04]  /*0460*/  LDG.E R19, desc[UR8][R2.64+0x18] ;  /* 0x0000180802137981 */ /* 0x000f68000c1e1900 */
[----:B------:R-:W5:Y:S01]  /*0470*/  LDG.E R21, desc[UR8][R2.64+0x1c] ;  /* 0x00001c0802157981 */ /* 0x000f62000c1e1900 */
[----:B------:R-:W-:Y:S01]  /*0480*/  IADD3 R4, PT, PT, R4, 0x8, RZ ;  /* 0x0000000804047810 */ /* 0x000fe20007ffe0ff */
[----:B--2---:R-:W-:-:S04]  /*0490*/  FFMA R0, R7, R7, R0 ;  /* 0x0000000707007223 */ /* 0x004fc80000000000 */
[----:B---3--:R-:W-:-:S04]  /*04a0*/  FFMA R0, R9, R9, R0 ;  /* 0x0000000909007223 */ /* 0x008fc80000000000 */
[----:B----4-:R-:W-:-:S04]  /*04b0*/  FFMA R0, R11, R11, R0 ;  /* 0x0000000b0b007223 */ /* 0x010fc80000000000 */
[----:B-----5:R-:W-:-:S04]  /*04c0*/  FFMA R0, R13, R13, R0 ;  /* 0x0000000d0d007223 */ /* 0x020fc80000000000 */
[----:B------:R-:W-:-:S04]  /*04d0*/  FFMA R0, R15, R15, R0 ;  /* 0x0000000f0f007223 */ /* 0x000fc80000000000 */
[----:B------:R-:W-:-:S04]  /*04e0*/  FFMA R0, R17, R17, R0 ;  /* 0x0000001111007223 */ /* 0x000fc80000000000 */
[----:B------:R-:W-:-:S04]  /*04f0*/  FFMA R0, R19, R19, R0 ;  /* 0x0000001313007223 */ /* 0x000fc80000000000 */
[----:B------:R-:W-:-:S07]  /*0500*/  FFMA R0, R21, R21, R0 ;  /* 0x0000001515007223 */ /* 0x000fce0000000000 */
.L_x_3:
        /* <DEDUP_REMOVED lines=10> */
[----:B------:R-:W5:Y:S01]  /*05b0*/  LDG.E R11, desc[UR8][R2.64+0xc] ;  /* 0x00000c08020b7981 */ /* 0x000f62000c1e1900 */
[----:B------:R-:W-:Y:S01]  /*05c0*/  IADD3 R4, PT, PT, R4, 0x4, RZ ;  /* 0x0000000404047810 */ /* 0x000fe20007ffe0ff */
[----:B--2---:R-:W-:-:S04]  /*05d0*/  FFMA R0, R5, R5, R0 ;  /* 0x0000000505007223 */ /* 0x004fc80000000000 */
[----:B---3--:R-:W-:-:S04]  /*05e0*/  FFMA R0, R7, R7, R0 ;  /* 0x0000000707007223 */ /* 0x008fc80000000000 */
[----:B----4-:R-:W-:-:S04]  /*05f0*/  FFMA R0, R9, R9, R0 ;  /* 0x0000000909007223 */ /* 0x010fc80000000000 */
[----:B-----5:R-:W-:-:S07]  /*0600*/  FFMA R0, R11, R11, R0 ;  /* 0x0000000b0b007223 */ /* 0x020fce0000000000 */
.L_x_4:
[----:B------:R-:W-:Y:S05]  /*0610*/  @!P2 BRA `(.L_x_0) ;  /* 0x000000000030a947 */ /* 0x000fea0003800000 */
[----:B------:R-:W0:Y:S01]  /*0620*/  LDC.64 R2, c[0x0][0x380] ;  /* 0x0000e000ff027b82 */ /* 0x000e220000000a00 */
[----:B------:R-:W-:Y:S01]  /*0630*/  IADD3 R6, PT, PT, -R6, RZ, RZ ;  /* 0x000000ff06067210 */ /* 0x000fe20007ffe1ff */
[----:B0-----:R-:W-:-:S07]  /*0640*/  IMAD.WIDE.U32 R4, R4, 0x4, R2 ;  /* 0x0000000404047825 */ /* 0x001fce00078e0002 */
.L_x_5:
[----:B------:R-:W-:Y:S02]  /*0650*/  MOV R3, R5 ;  /* 0x0000000500037202 */ /* 0x000fe40000000f00 */
[----:B------:R-:W-:-:S05]  /*0660*/  MOV R2, R4 ;  /* 0x0000000400027202 */ /* 0x000fca0000000f00 */
[----:B------:R-:W2:Y:S01]  /*0670*/  LDG.E R3, desc[UR8][R2.64] ;  /* 0x0000000802037981 */ /* 0x000ea2000c1e1900 */
[----:B------:R-:W-:Y:S02]  /*0680*/  IADD3 R6, PT, PT, R6, 0x1, RZ ;  /* 0x0000000106067810 */ /* 0x000fe40007ffe0ff */
[----:B------:R-:W-:Y:S02]  /*0690*/  IADD3 R4, P2, PT, R4, 0x4, RZ ;  /* 0x0000000404047810 */ /* 0x000fe40007f5e0ff */
[----:B------:R-:W-:Y:S02]  /*06a0*/  ISETP.NE.AND P1, PT, R6, RZ, PT ;  /* 0x000000ff0600720c */ /* 0x000fe40003f25270 */
[----:B------:R-:W-:Y:S01]  /*06b0*/  IADD3.X R5, PT, PT, RZ, R5, RZ, P2, !PT ;  /* 0x00000005ff057210 */ /* 0x000fe200017fe4ff */
[----:B--2---:R-:W-:-:S10]  /*06c0*/  FFMA R0, R3, R3, R0 ;  /* 0x0000000303007223 */ /* 0x004fd40000000000 */
[----:B------:R-:W-:Y:S05]  /*06d0*/  @P1 BRA `(.L_x_5) ;  /* 0xfffffffc00dc1947 */ /* 0x000fea000383ffff */
.L_x_0:
[----:B------:R-:W-:Y:S01]  /*06e0*/  IADD3 R2, PT, PT, R0, -0xd000000, RZ ;  /* 0xf300000000027810 */ /* 0x000fe20007ffe0ff */
[----:B------:R0:W1:Y:S03]  /*06f0*/  MUFU.RSQ R5, R0 ;  /* 0x0000000000057308 */ /* 0x0000660000001400 */
[----:B------:R-:W-:-:S13]  /*0700*/  ISETP.GT.U32.AND P1, PT, R2, 0x727fffff, PT ;  /* 0x727fffff0200780c */ /* 0x000fda0003f24070 */
[----:B0-----:R-:W-:Y:S05]  /*0710*/  @!P1 BRA `(.L_x_6) ;  /* 0x0000000000109947 */ /* 0x001fea0003800000 */
[----:B------:R-:W-:-:S07]  /*0720*/  MOV R4, 0x740 ;  /* 0x0000074000047802 */ /* 0x000fce0000000f00 */
[----:B-1----:R-:W-:Y:S05]  /*0730*/  CALL.REL.NOINC `($__internal_0_$__cuda_sm20_sqrt_rn_f32_slowpath) ;  /* 0x0000001800fc7944 */ /* 0x002fea0003c00000 */
[----:B------:R-:W-:Y:S01]  /*0740*/  MOV R3, R0 ;  /* 0x0000000000037202 */ /* 0x000fe20000000f00 */
[----:B------:R-:W-:Y:S06]  /*0750*/  BRA `(.L_x_7) ;  /* 0x0000000000107947 */ /* 0x000fec0003800000 */
.L_x_6:
[C---:B-1----:R-:W-:Y:S01]  /*0760*/  FMUL.FTZ R3, R5.reuse, R0 ;  /* 0x0000000005037220 */ /* 0x042fe20000410000 */
[----:B------:R-:W-:-:S03]  /*0770*/  FMUL.FTZ R2, R5, 0.5 ;  /* 0x3f00000005027820 */ /* 0x000fc60000410000 */
[----:B------:R-:W-:-:S04]  /*0780*/  FFMA R0, -R3, R3, R0 ;  /* 0x0000000303007223 */ /* 0x000fc80000000100 */
[----:B------:R-:W-:-:S07]  /*0790*/  FFMA R3, R0, R2, R3 ;  /* 0x0000000200037223 */ /* 0x000fce0000000003 */
.L_x_7:
[----:B------:R-:W-:Y:S05]  /*07a0*/  @!P0 EXIT ;  /* 0x000000000000894d */ /* 0x000fea0003800000 */
[----:B------:R-:W0:Y:S01]  /*07b0*/  LDCU UR4, c[0x0][0x388] ;  /* 0x00007100ff0477ac */ /* 0x000e220008000800 */
[----:B------:R-:W-:Y:S01]  /*07c0*/  HFMA2 R2, -RZ, RZ, 0, 0 ;  /* 0x00000000ff027431 */ /* 0x000fe200000001ff */
[----:B0-----:R-:W-:Y:S02]  /*07d0*/  UISETP.GE.U32.AND UP0, UPT, UR4, 0x10, UPT ;  /* 0x000000100400788c */ /* 0x001fe4000bf06070 */
[----:B------:R-:W-:-:S07]  /*07e0*/  ULOP3.LUT UR10, UR4, 0xf, URZ, 0xc0, !UPT ;  /* 0x0000000f040a7892 */ /* 0x000fce000f8ec0ff */
[----:B------:R-:W-:Y:S05]  /*07f0*/  BRA.U !UP0, `(.L_x_8) ;  /* 0x0000000d08987547 */ /* 0x000fea000b800000 */
[----:B------:R-:W0:Y:S01]  /*0800*/  LDCU.64 UR6, c[0x0][0x380] ;  /* 0x00007000ff0677ac */ /* 0x000e220008000a00 */
[----:B------:R-:W-:-:S04]  /*0810*/  ULOP3.LUT UR4, UR4, 0x7ffffff0, URZ, 0xc0, !UPT ;  /* 0x7ffffff004047892 */ /* 0x000fc8000f8ec0ff */
[----:B------:R-:W-:Y:S02]  /*0820*/  UIADD3 UR5, UPT, UPT, -UR4, URZ, URZ ;  /* 0x000000ff04057290 */ /* 0x000fe4000fffe1ff */
[----:B------:R-:W-:Y:S01]  /*0830*/  MOV R2, UR4 ;  /* 0x0000000400027c02 */ /* 0x000fe20008000f00 */
[----:B0-----:R-:W-:-:S04]  /*0840*/  UIADD3 UR6, UP0, UPT, UR6, 0x20, URZ ;  /* 0x0000002006067890 */ /* 0x001fc8000ff1e0ff */
[----:B------:R-:W-:Y:S02]  /*0850*/  UIADD3.X UR7, UPT, UPT, URZ, UR7, URZ, UP0, !UPT ;  /* 0x00000007ff077290 */ /* 0x000fe400087fe4ff */
[----:B------:R-:W-:-:S04]  /*0860*/  MOV R0, UR6 ;  /* 0x0000000600007c02 */ /* 0x000fc80008000f00 */
[----:B------:R-:W-:-:S07]  /*0870*/  MOV R7, UR7 ;  /* 0x0000000700077c02 */ /* 0x000fce0008000f00 */
.L_x_25:
[----:B0-----:R-:W-:Y:S02]  /*0880*/  MOV R4, R0 ;  /* 0x0000000000047202 */ /* 0x001fe40000000f00 */
[----:B------:R-:W-:-:S05]  /*0890*/  MOV R5, R7 ;  /* 0x0000000700057202 */ /* 0x000fca0000000f00 */
[----:B------:R-:W2:Y:S01]  /*08a0*/  LDG.E R0, desc[UR8][R4.64+-0x20] ;  /* 0xffffe00804007981 */ /* 0x000ea2000c1e1900 */
[----:B------:R-:W0:Y:S01]  /*08b0*/  MUFU.RCP R6, R3 ;  /* 0x0000000300067308 */ /* 0x000e220000001000 */
[----:B------:R-:W-:-:S04]  /*08c0*/  UIADD3 UR5, UPT, UPT, UR5, 0x10, URZ ;  /* 0x0000001005057890 */ /* 0x000fc8000fffe0ff */
[----:B------:R-:W-:Y:S01]  /*08d0*/  UISETP.NE.AND UP0, UPT, UR5, URZ, UPT ;  /* 0x000000ff0500728c */ /* 0x000fe2000bf05270 */
[----:B0-----:R-:W-:-:S04]  /*08e0*/  FFMA R7, R6, -R3, 1 ;  /* 0x3f80000006077423 */ /* 0x001fc80000000803 */
[----:B------:R-:W-:Y:S01]  /*08f0*/  FFMA R7, R6, R7, R6 ;  /* 0x0000000706077223 */ /* 0x000fe20000000006 */
[----:B--2---:R-:W0:Y:S03]  /*0900*/  FCHK P0, R0, R3 ;  /* 0x0000000300007302 */ /* 0x004e260000000000 */
[----:B------:R-:W-:-:S04]  /*0910*/  FFMA R6, R0, R7, RZ ;  /* 0x0000000700067223 */ /* 0x000fc800000000ff */
[----:B------:R-:W-:-:S04]  /*0920*/  FFMA R8, R6, -R3, R0 ;  /* 0x8000000306087223 */ /* 0x000fc80000000000 */
[----:B------:R-:W-:Y:S01]  /*0930*/  FFMA R7, R7, R8, R6 ;  /* 0x0000000807077223 */ /* 0x000fe20000000006 */
[----:B0-----:R-:W-:Y:S06]  /*0940*/  @!P0 BRA `(.L_x_9) ;  /* 0x00000000000c8947 */ /* 0x001fec0003800000 */
[----:B------:R-:W-:-:S07]  /*0950*/  MOV R6, 0x970 ;  /* 0x0000097000067802 */ /* 0x000fce0000000f00 */
[----:B------:R-:W-:Y:S05]  /*0960*/  CALL.REL.NOINC `($__internal_1_$__cuda_sm3x_div_rn_noftz_f32_slowpath) ;  /* 0x0000001800d07944 */ /* 0x000fea0003c00000 */
[----:B------:R-:W-:-:S07]  /*0970*/  MOV R7, R9 ;  /* 0x0000000900077202 */ /* 0x000fce0000000f00 */
.L_x_9:
[----:B------:R-:W2:Y:S01]  /*0980*/  LDG.E R11, desc[UR8][R4.64+-0x1c] ;  /* 0xffffe408040b7981 */ /* 0x000ea2000c1e1900 */
[----:B------:R-:W0:Y:S03]  /*0990*/  MUFU.RCP R0, R3 ;  /* 0x0000000300007308 */ /* 0x000e260000001000 */
[----:B------:R1:W-:Y:S01]  /*09a0*/  STG.E desc[UR8][R4.64+-0x20], R7 ;  /* 0xffffe00704007986 */ /* 0x0003e2000c101908 */
[----:B0-----:R-:W-:-:S04]  /*09b0*/  FFMA R9, R0, -R3, 1 ;  /* 0x3f80000000097423 */ /* 0x001fc80000000803 */
[----:B------:R-:W-:Y:S01]  /*09c0*/  FFMA R0, R0, R9, R0 ;  /* 0x0000000900007223 */ /* 0x000fe20000000000 */
[----:B--2---:R-:W0:Y:S03]  /*09d0*/  FCHK P0, R11, R3 ;  /* 0x000000030b007302 */ /* 0x004e260000000000 */
[----:B------:R-:W-:-:S04]  /*09e0*/  FFMA R6, R0, R11, RZ ;  /* 0x0000000b00067223 */ /* 0x000fc800000000ff */
[----:B------:R-:W-:-:S04]  /*09f0*/  FFMA R9, R6, -R3, R11 ;  /* 0x8000000306097223 */ /* 0x000fc8000000000b */
[----:B------:R-:W-:Y:S01]  /*0a00*/  FFMA R9, R0, R9, R6 ;  /* 0x0000000900097223 */ /* 0x000fe20000000006 */
[----:B01----:R-:W-:Y:S06]  /*0a10*/  @!P0 BRA `(.L_x_10) ;  /* 0x00000000000c8947 */ /* 0x003fec0003800000 */
[----:B------:R-:W-:Y:S02]  /*0a20*/  MOV R0, R11 ;  /* 0x0000000b00007202 */ /* 0x000fe40000000f00 */
[----:B------:R-:W-:-:S07]  /*0a30*/  MOV R6, 0xa50 ;  /* 0x00000a5000067802 */ /* 0x000fce0000000f00 */
[----:B------:R-:W-:Y:S05]  /*0a40*/  CALL.REL.NOINC `($__internal_1_$__cuda_sm3x_div_rn_noftz_f32_slowpath) ;  /* 0x0000001800987944 */ /* 0x000fea0003c00000 */
.L_x_10:
        /* <DEDUP_REMOVED lines=13> */
[----:B------:R-:W-:-:S07]  /*0b20*/  MOV R7, R9 ;  /* 0x0000000900077202 */ /* 0x000fce0000000f00 */
.L_x_11:
        /* <DEDUP_REMOVED lines=13> */
.L_x_12:
        /* <DEDUP_REMOVED lines=14> */
.L_x_13:
        /* <DEDUP_REMOVED lines=13> */
.L_x_14:
        /* <DEDUP_REMOVED lines=14> */
.L_x_15:
        /* <DEDUP_REMOVED lines=13> */
.L_x_16:
        /* <DEDUP_REMOVED lines=14> */
.L_x_17:
        /* <DEDUP_REMOVED lines=13> */
.L_x_18:
        /* <DEDUP_REMOVED lines=14> */
.L_x_19:
        /* <DEDUP_REMOVED lines=13> */
.L_x_20:
        /* <DEDUP_REMOVED lines=14> */
.L_x_21:
        /* <DEDUP_REMOVED lines=13> */
.L_x_22:
        /* <DEDUP_REMOVED lines=14> */
.L_x_23:
        /* <DEDUP_REMOVED lines=13> */
.L_x_24:
[----:B------:R0:W-:Y:S01]  /*1620*/  STG.E desc[UR8][R4.64+0x1c], R9 ;  /* 0x00001c0904007986 */ /* 0x0001e2000c101908 */
[----:B------:R-:W-:-:S04]  /*1630*/  IADD3 R0, P0, PT, R4, 0x40, RZ ;  /* 0x0000004004007810 */ /* 0x000fc80007f1e0ff */
[----:B------:R-:W-:Y:S01]  /*1640*/  IADD3.X R7, PT, PT, RZ, R5, RZ, P0, !PT ;  /* 0x00000005ff077210 */ /* 0x000fe200007fe4ff */
[----:B------:R-:W-:Y:S08]  /*1650*/  BRA.U UP0, `(.L_x_25) ;  /* 0xfffffff100887547 */ /* 0x000ff0000b83ffff */
.L_x_8:
[----:B------:R-:W-:-:S13]  /*1660*/  ISETP.NE.AND P0, PT, RZ, UR10, PT ;  /* 0x0000000aff007c0c */ /* 0x000fda000bf05270 */
[----:B------:R-:W-:Y:S05]  /*1670*/  @!P0 EXIT ;  /* 0x000000000000894d */ /* 0x000fea0003800000 */
[----:B------:R-:W1:Y:S01]  /*1680*/  LDCU UR4, c[0x0][0x388] ;  /* 0x00007100ff0477ac */ /* 0x000e620008000800 */
[----:B------:R-:W-:Y:S02]  /*1690*/  UISETP.GE.U32.AND UP0, UPT, UR10, 0x8, UPT ;  /* 0x000000080a00788c */ /* 0x000fe4000bf06070 */
[----:B-1----:R-:W-:-:S07]  /*16a0*/  ULOP3.LUT UR4, UR4, 0x7, URZ, 0xc0, !UPT ;  /* 0x0000000704047892 */ /* 0x002fce000f8ec0ff */
[----:B------:R-:W-:Y:S05]  /*16b0*/  BRA.U !UP0, `(.L_x_26) ;  /* 0x0000000508bc7547 */ /* 0x000fea000b800000 */
[----:B0-----:R-:W0:Y:S02]  /*16c0*/  LDC.64 R4, c[0x0][0x380] ;  /* 0x0000e000ff047b82 */ /* 0x001e240000000a00 */
[----:B0-----:R-:W-:-:S05]  /*16d0*/  IMAD.WIDE.U32 R4, R2, 0x4, R4 ;  /* 0x0000000402047825 */ /* 0x001fca00078e0004 */
[----:B------:R-:W2:Y:S01]  /*16e0*/  LDG.E R9, desc[UR8][R4.64] ;  /* 0x0000000804097981 */ /* 0x000ea2000c1e1900 */
[----:B------:R-:W0:Y:S02]  /*16f0*/  MUFU.RCP R0, R3 ;  /* 0x0000000300007308 */ /* 0x000e240000001000 */
[----:B0-----:R-:W-:-:S04]  /*1700*/  FFMA R7, R0, -R3, 1 ;  /* 0x3f80000000077423 */ /* 0x001fc80000000803 */
[----:B------:R-:W-:Y:S02]  /*1710*/  FFMA R0, R0, R7, R0 ;  /* 0x0000000700007223 */ /* 0x000fe40000000000 */
[----:B--2---:R-:W0:Y:S02]  /*1720*/  FCHK P0, R9, R3 ;  /* 0x0000000309007302 */ /* 0x004e240000000000 */
[----:B------:R-:W-:-:S04]  /*1730*/  FFMA R6, R0, R9, RZ ;  /* 0x0000000900067223 */ /* 0x000fc800000000ff */
[----:B------:R-:W-:-:S04]  /*1740*/  FFMA R7, R6, -R3, R9 ;  /* 0x8000000306077223 */ /* 0x000fc80000000009 */
[----:B------:R-:W-:Y:S01]  /*1750*/  FFMA R7, R0, R7, R6 ;  /* 0x0000000700077223 */ /* 0x000fe20000000006 */
[----:B0-----:R-:W-:Y:S06]  /*1760*/  @!P0 BRA `(.L_x_27) ;  /* 0x0000000000108947 */ /* 0x001fec0003800000 */
[----:B------:R-:W-:Y:S02]  /*1770*/  MOV R0, R9 ;  /* 0x0000000900007202 */ /* 0x000fe40000000f00 */
[----:B------:R-:W-:-:S07]  /*1780*/  MOV R6, 0x17a0 ;  /* 0x000017a000067802 */ /* 0x000fce0000000f00 */
[----:B------:R-:W-:Y:S05]  /*1790*/  CALL.REL.NOINC `($__internal_1_$__cuda_sm3x_div_rn_noftz_f32_slowpath) ;  /* 0x0000000c00447944 */ /* 0x000fea0003c00000 */
[----:B------:R-:W-:-:S07]  /*17a0*/  MOV R7, R9 ;  /* 0x0000000900077202 */ /* 0x000fce0000000f00 */
.L_x_27:
        /* <DEDUP_REMOVED lines=13> */
.L_x_28:
        /* <DEDUP_REMOVED lines=14> */
.L_x_29:
        /* <DEDUP_REMOVED lines=13> */
.L_x_30:
        /* <DEDUP_REMOVED lines=14> */
.L_x_31:
        /* <DEDUP_REMOVED lines=13> */
.L_x_32:
        /* <DEDUP_REMOVED lines=14> */
.L_x_33:
        /* <DEDUP_REMOVED lines=13> */
.L_x_34:
[----:B------:R1:W-:Y:S01]  /*1d90*/  STG.E desc[UR8][R4.64+0x1c], R9 ;  /* 0x00001c0904007986 */ /* 0x0003e2000c101908 */
[----:B------:R-:W-:-:S07]  /*1da0*/  IADD3 R2, PT, PT, R2, 0x8, RZ ;  /* 0x0000000802027810 */ /* 0x000fce0007ffe0ff */
.L_x_26:
[----:B------:R-:W-:-:S13]  /*1db0*/  ISETP.NE.AND P0, PT, RZ, UR4, PT ;  /* 0x00000004ff007c0c */ /* 0x000fda000bf05270 */
[----:B------:R-:W-:Y:S05]  /*1dc0*/  @!P0 EXIT ;  /* 0x000000000000894d */ /* 0x000fea0003800000 */
[----:B------:R-:W2:Y:S01]  /*1dd0*/  LDCU UR5, c[0x0][0x388] ;  /* 0x00007100ff0577ac */ /* 0x000ea20008000800 */
[----:B------:R-:W-:Y:S02]  /*1de0*/  UISETP.GE.U32.AND UP0, UPT, UR4, 0x4, UPT ;  /* 0x000000040400788c */ /* 0x000fe4000bf06070 */
[----:B--2---:R-:W-:-:S07]  /*1df0*/  ULOP3.LUT UR5, UR5, 0x3, URZ, 0xc0, !UPT ;  /* 0x0000000305057892 */ /* 0x004fce000f8ec0ff */
[----:B------:R-:W-:Y:S05]  /*1e00*/  BRA.U !UP0, `(.L_x_35) ;  /* 0x0000000108e47547 */ /* 0x000fea000b800000 */
[----:B01----:R-:W0:Y:S02]  /*1e10*/  LDC.64 R4, c[0x0][0x380] ;  /* 0x0000e000ff047b82 */ /* 0x003e240000000a00 */
        /* <DEDUP_REMOVED lines=14> */
.L_x_36:
        /* <DEDUP_REMOVED lines=13> */
.L_x_37:
        /* <DEDUP_REMOVED lines=14> */
.L_x_38:
        /* <DEDUP_REMOVED lines=13> */
.L_x_39:
[----:B------:R2:W-:Y:S01]  /*2180*/  STG.E desc[UR8][R4.64+0xc], R9 ;  /* 0x00000c0904007986 */ /* 0x0005e2000c101908 */
[----:B------:R-:W-:-:S07]  /*2190*/  IADD3 R2, PT, PT, R2, 0x4, RZ ;  /* 0x0000000402027810 */ /* 0x000fce0007ffe0ff */
.L_x_35:
[----:B------:R-:W-:-:S13]  /*21a0*/  ISETP.NE.AND P0, PT, RZ, UR5, PT ;  /* 0x00000005ff007c0c */ /* 0x000fda000bf05270 */
[----:B------:R-:W-:Y:S05]  /*21b0*/  @!P0 EXIT ;  /* 0x000000000000894d */ /* 0x000fea0003800000 */
[----:B012---:R-:W0:Y:S01]  /*21c0*/  LDC.64 R4, c[0x0][0x380] ;  /* 0x0000e000ff047b82 */ /* 0x007e220000000a00 */
[----:B------:R-:W-:Y:S01]  /*21d0*/  UIADD3 UR4, UPT, UPT, -UR5, URZ, URZ ;  /* 0x000000ff05047290 */ /* 0x000fe2000fffe1ff */
[----:B0-----:R-:W-:-:S11]  /*21e0*/  IMAD.WIDE.U32 R4, R2, 0x4, R4 ;  /* 0x0000000402047825 */ /* 0x001fd600078e0004 */
.L_x_41:
        /* <DEDUP_REMOVED lines=15> */
.L_x_40:
[----:B------:R0:W-:Y:S02]  /*22e0*/  STG.E desc[UR8][R4.64], R7 ;  /* 0x0000000704007986 */ /* 0x0001e4000c101908 */
[----:B0-----:R-:W-:-:S04]  /*22f0*/  IADD3 R4, P0, PT, R4, 0x4, RZ ;  /* 0x0000000404047810 */ /* 0x001fc80007f1e0ff */
[----:B------:R-:W-:Y:S01]  /*2300*/  IADD3.X R5, PT, PT, RZ, R5, RZ, P0, !PT ;  /* 0x00000005ff057210 */ /* 0x000fe200007fe4ff */
[----:B------:R-:W-:Y:S08]  /*2310*/  BRA.U UP0, `(.L_x_41) ;  /* 0xfffffffd00b47547 */ /* 0x000ff0000b83ffff */
[----:B------:R-:W-:Y:S05]  /*2320*/  EXIT ;  /* 0x000000000000794d */ /* 0x000fea0003800000 */
        .weak           $__internal_0_$__cuda_sm20_sqrt_rn_f32_slowpath
        .type           $__internal_0_$__cuda_sm20_sqrt_rn_f32_slowpath,@function
        .size           $__internal_0_$__cuda_sm20_sqrt_rn_f32_slowpath,($__internal_1_$__cuda_sm3x_div_rn_noftz_f32_slowpath - $__internal_0_$__cuda_sm20_sqrt_rn_f32_slowpath)
$__internal_0_$__cuda_sm20_sqrt_rn_f32_slowpath:
[----:B------:R-:W-:-:S13]  /*2330*/  LOP3.LUT P1, RZ, R0, 0x7fffffff, RZ, 0xc0, !PT ;  /* 0x7fffffff00ff7812 */ /* 0x000fda000782c0ff */
[----:B------:R-:W-:Y:S01]  /*2340*/  @!P1 MOV R2, R0 ;  /* 0x0000000000029202 */ /* 0x000fe20000000f00 */
[----:B------:R-:W-:Y:S06]  /*2350*/  @!P1 BRA `(.L_x_42) ;  /* 0x0000000000449947 */ /* 0x000fec0003800000 */
[----:B------:R-:W-:-:S13]  /*2360*/  FSETP.GEU.FTZ.AND P1, PT, R0, RZ, PT ;  /* 0x000000ff0000720b */ /* 0x000fda0003f3e000 */
[----:B------:R-:W-:Y:S01]  /*2370*/  @!P1 MOV R2, 0x7fffffff ;  /* 0x7fffffff00029802 */ /* 0x000fe20000000f00 */
[----:B------:R-:W-:Y:S06]  /*2380*/  @!P1 BRA `(.L_x_42) ;  /* 0x0000000000389947 */ /* 0x000fec0003800000 */
[----:B------:R-:W-:-:S13]  /*2390*/  FSETP.GTU.FTZ.AND P1, PT, |R0|, +INF , PT ;  /* 0x7f8000000000780b */ /* 0x000fda0003f3c200 */
[----:B------:R-:W-:Y:S01]  /*23a0*/  @P1 FADD.FTZ R2, R0, 1 ;  /* 0x3f80000000021421 */ /* 0x000fe20000010000 */
[----:B------:R-:W-:Y:S06]  /*23b0*/  @P1 BRA `(.L_x_42) ;  /* 0x00000000002c1947 */ /* 0x000fec0003800000 */
[----:B------:R-:W-:-:S13]  /*23c0*/  FSETP.NEU.FTZ.AND P1, PT, |R0|, +INF , PT ;  /* 0x7f8000000000780b */ /* 0x000fda0003f3d200 */
[----:B------:R-:W-:Y:S01]  /*23d0*/  @!P1 MOV R2, R0 ;  /* 0x0000000000029202 */ /* 0x000fe20000000f00 */
[----:B------:R-:W-:Y:S06]  /*23e0*/  @!P1 BRA `(.L_x_42) ;  /* 0x0000000000209947 */ /* 0x000fec0003800000 */
[----:B------:R-:W-:-:S04]  /*23f0*/  FFMA R0, R0, 1.84467440737095516160e+19, RZ ;  /* 0x5f80000000007823 */ /* 0x000fc800000000ff */
[----:B------:R-:W0:Y:S02]  /*2400*/  MUFU.RSQ R3, R0 ;  /* 0x0000000000037308 */ /* 0x000e240000001400 */
[----:B0-----:R-:W-:Y:S01]  /*2410*/  FMUL.FTZ R5, R0, R3 ;  /* 0x0000000300057220 */ /* 0x001fe20000410000 */
[----:B------:R-:W-:-:S03]  /*2420*/  FMUL.FTZ R3, R3, 0.5 ;  /* 0x3f00000003037820 */ /* 0x000fc60000410000 */
[----:B------:R-:W-:-:S04]  /*2430*/  FADD.FTZ R2, -R5, -RZ ;  /* 0x800000ff05027221 */ /* 0x000fc80000010100 */
[----:B------:R-:W-:-:S04]  /*2440*/  FFMA R2, R5, R2, R0 ;  /* 0x0000000205027223 */ /* 0x000fc80000000000 */
[----:B------:R-:W-:-:S04]  /*2450*/  FFMA R2, R2, R3, R5 ;  /* 0x0000000302027223 */ /* 0x000fc80000000005 */
[----:B------:R-:W-:-:S07]  /*2460*/  FMUL.FTZ R2, R2, 2.3283064365386962891e-10 ;  /* 0x2f80000002027820 */ /* 0x000fce0000410000 */
.L_x_42:
[----:B------:R-:W-:Y:S01]  /*2470*/  HFMA2 R3, -RZ, RZ, 0, 0 ;  /* 0x00000000ff037431 */ /* 0x000fe200000001ff */
[----:B------:R-:W-:Y:S02]  /*2480*/  MOV R0, R2 ;  /* 0x0000000200007202 */ /* 0x000fe40000000f00 */
[----:B------:R-:W-:-:S04]  /*2490*/  MOV R2, R4 ;  /* 0x0000000400027202 */ /* 0x000fc80000000f00 */
[----:B------:R-:W-:Y:S05]  /*24a0*/  RET.REL.NODEC R2 `(_Z16normalize_vectorPfi) ;  /* 0xffffffd802d47950 */ /* 0x000fea0003c3ffff */
        .weak           $__internal_1_$__cuda_sm3x_div_rn_noftz_f32_slowpath
        .type           $__internal_1_$__cuda_sm3x_div_rn_noftz_f32_slowpath,@function
        .size           $__internal_1_$__cuda_sm3x_div_rn_noftz_f32_slowpath,(.L_x_53 - $__internal_1_$__cuda_sm3x_div_rn_noftz_f32_slowpath)
$__internal_1_$__cuda_sm3x_div_rn_noftz_f32_slowpath:
[----:B------:R-:W-:Y:S02]  /*24b0*/  SHF.R.U32.HI R8, RZ, 0x17, R3 ;  /* 0x00000017ff087819 */ /* 0x000fe40000011603 */
[----:B------:R-:W-:Y:S02]  /*24c0*/  SHF.R.U32.HI R7, RZ, 0x17, R0 ;  /* 0x00000017ff077819 */ /* 0x000fe40000011600 */
[----:B------:R-:W-:Y:S02]  /*24d0*/  LOP3.LUT R8, R8, 0xff, RZ, 0xc0, !PT ;  /* 0x000000ff08087812 */ /* 0x000fe400078ec0ff */
[----:B------:R-:W-:Y:S02]  /*24e0*/  LOP3.LUT R11, R7, 0xff, RZ, 0xc0, !PT ;  /* 0x000000ff070b7812 */ /* 0x000fe400078ec0ff */
[----:B------:R-:W-:Y:S02]  /*24f0*/  IADD3 R12, PT, PT, R8, -0x1, RZ ;  /* 0xffffffff080c7810 */ /* 0x000fe40007ffe0ff */
[----:B------:R-:W-:-:S02]  /*2500*/  IADD3 R10, PT, PT, R11, -0x1, RZ ;  /* 0xffffffff0b0a7810 */ /* 0x000fc40007ffe0ff */
[----:B------:R-:W-:Y:S02]  /*2510*/  ISETP.GT.U32.AND P0, PT, R12, 0xfd, PT ;  /* 0x000000fd0c00780c */ /* 0x000fe40003f04070 */
[----:B------:R-:W-:Y:S02]  /*2520*/  MOV R9, R3 ;  /* 0x0000000300097202 */ /* 0x000fe40000000f00 */
[----:B------:R-:W-:-:S13]  /*2530*/  ISETP.GT.U32.OR P0, PT, R10, 0xfd, P0 ;  /* 0x000000fd0a00780c */ /* 0x000fda0000704470 */
[----:B------:R-:W-:Y:S01]  /*2540*/  @!P0 MOV R7, RZ ;  /* 0x000000ff00078202 */ /* 0x000fe20000000f00 */
[----:B------:R-:W-:Y:S06]  /*2550*/  @!P0 BRA `(.L_x_43) ;  /* 0x00000000005c8947 */ /* 0x000fec0003800000 */
[----:B------:R-:W-:Y:S02]  /*2560*/  FSETP.GTU.FTZ.AND P0, PT, |R0|, +INF , PT ;  /* 0x7f8000000000780b */ /* 0x000fe40003f1c200 */
[----:B------:R-:W-:-:S04]  /*2570*/  FSETP.GTU.FTZ.AND P1, PT, |R3|, +INF , PT ;  /* 0x7f8000000300780b */ /* 0x000fc80003f3c200 */
[----:B------:R-:W-:-:S13]  /*2580*/  PLOP3.LUT P0, PT, P0, P1, PT, 0xf8, 0x8f ;  /* 0x00000000008f781c */ /* 0x000fda0000703f70 */
[----:B------:R-:W-:Y:S05]  /*2590*/  @P0 BRA `(.L_x_44) ;  /* 0x0000000400440947 */ /* 0x000fea0003800000 */
[----:B------:R-:W-:-:S13]  /*25a0*/  LOP3.LUT P0, RZ, R9, 0x7fffffff, R0, 0xc8, !PT ;  /* 0x7fffffff09ff7812 */ /* 0x000fda000780c800 */
[----:B------:R-:W-:Y:S05]  /*25b0*/  @!P0 BRA `(.L_x_45) ;  /* 0x0000000400348947 */ /* 0x000fea0003800000 */
[C---:B------:R-:W-:Y:S02]  /*25c0*/  FSETP.NEU.FTZ.AND P1, PT, |R0|.reuse, +INF , PT ;  /* 0x7f8000000000780b */ /* 0x040fe40003f3d200 */
[----:B------:R-:W-:Y:S02]  /*25d0*/  FSETP.NEU.FTZ.AND P2, PT, |R3|, +INF , PT ;  /* 0x7f8000000300780b */ /* 0x000fe40003f5d200 */
[----:B------:R-:W-:-:S11]  /*25e0*/  FSETP.NEU.FTZ.AND P0, PT, |R0|, +INF , PT ;  /* 0x7f8000000000780b */ /* 0x000fd60003f1d200 */
[----:B------:R-:W-:Y:S05]  /*25f0*/  @!P2 BRA !P1, `(.L_x_45) ;  /* 0x000000040024a947 */ /* 0x000fea0004800000 */
[----:B------:R-:W-:-:S04]  /*2600*/  LOP3.LUT P1, RZ, R0, 0x7fffffff, RZ, 0xc0, !PT ;  /* 0x7fffffff00ff7812 */ /* 0x000fc8000782c0ff */
[----:B------:R-:W-:-:S13]  /*2610*/  PLOP3.LUT P1, PT, P2, P1, PT, 0x2f, 0xf2 ;  /* 0x0000000000f2781c */ /* 0x000fda0001722577 */
[----:B------:R-:W-:Y:S05]  /*2620*/  @P1 BRA `(.L_x_46) ;  /* 0x0000000400101947 */ /* 0x000fea0003800000 */
[----:B------:R-:W-:-:S04]  /*2630*/  LOP3.LUT P1, RZ, R9, 0x7fffffff, RZ, 0xc0, !PT ;  /* 0x7fffffff09ff7812 */ /* 0x000fc8000782c0ff */
[----:B------:R-:W-:-:S13]  /*2640*/  PLOP3.LUT P0, PT, P0, P1, PT, 0x2f, 0xf2 ;  /* 0x0000000000f2781c */ /* 0x000fda0000702577 */
[----:B------:R-:W-:Y:S05]  /*2650*/  @P0 BRA `(.L_x_47) ;  /* 0x0000000000f80947 */ /* 0x000fea0003800000 */
[----:B------:R-:W-:Y:S02]  /*2660*/  ISETP.GE.AND P0, PT, R10, RZ, PT ;  /* 0x000000ff0a00720c */ /* 0x000fe40003f06270 */
[----:B------:R-:W-:-:S11]  /*2670*/  ISETP.GE.AND P1, PT, R12, RZ, PT ;  /* 0x000000ff0c00720c */ /* 0x000fd60003f26270 */
[----:B------:R-:W-:Y:S01]  /*2680*/  @P0 MOV R7, RZ ;  /* 0x000000ff00070202 */ /* 0x000fe20000000f00 */
[----:B------:R-:W-:Y:S01]  /*2690*/  @!P0 FFMA R0, R0, 1.84467440737095516160e+19, RZ ;  /* 0x5f80000000008823 */ /* 0x000fe200000000ff */
[----:B------:R-:W-:Y:S01]  /*26a0*/  @!P0 MOV R7, 0xffffffc0 ;  /* 0xffffffc000078802 */ /* 0x000fe20000000f00 */
[----:B------:R-:W-:-:S03]  /*26b0*/  @!P1 FFMA R9, R3, 1.84467440737095516160e+19, RZ ;  /* 0x5f80000003099823 */ /* 0x000fc600000000ff */
[----:B------:R-:W-:-:S07]  /*26c0*/  @!P1 IADD3 R7, PT, PT, R7, 0x40, RZ ;  /* 0x0000004007079810 */ /* 0x000fce0007ffe0ff */
.L_x_43:
[----:B------:R-:W-:Y:S02]  /*26d0*/  LEA R10, R8, 0xc0800000, 0x17 ;  /* 0xc0800000080a7811 */ /* 0x000fe400078eb8ff */
[----:B------:R-:W-:Y:S02]  /*26e0*/  IADD3 R11, PT, PT, R11, -0x7f, RZ ;  /* 0xffffff810b0b7810 */ /* 0x000fe40007ffe0ff */
[----:B------:R-:W-:-:S03]  /*26f0*/  IADD3 R10, PT, PT, -R10, R9, RZ ;  /* 0x000000090a0a7210 */ /* 0x000fc60007ffe1ff */
[C---:B------:R-:W-:Y:S01]  /*2700*/  IMAD R0, R11.reuse, -0x800000, R0 ;  /* 0xff8000000b007824 */ /* 0x040fe200078e0200 */
[----:B------:R0:W1:Y:S01]  /*2710*/  MUFU.RCP R9, R10 ;  /* 0x0000000a00097308 */ /* 0x0000620000001000 */
[----:B------:R-:W-:Y:S01]  /*2720*/  FADD.FTZ R13, -R10, -RZ ;  /* 0x800000ff0a0d7221 */ /* 0x000fe20000010100 */
[----:B0-----:R-:W-:-:S04]  /*2730*/  IADD3 R10, PT, PT, R11, 0x7f, -R8 ;  /* 0x0000007f0b0a7810 */ /* 0x001fc80007ffe808 */
[----:B------:R-:W-:Y:S01]  /*2740*/  IADD3 R7, PT, PT, R10, R7, RZ ;  /* 0x000000070a077210 */ /* 0x000fe20007ffe0ff */
[----:B-1----:R-:W-:-:S04]  /*2750*/  FFMA R12, R9, R13, 1 ;  /* 0x3f800000090c7423 */ /* 0x002fc8000000000d */
[----:B------:R-:W-:-:S04]  /*2760*/  FFMA R9, R9, R12, R9 ;  /* 0x0000000c09097223 */ /* 0x000fc80000000009 */
[----:B------:R-:W-:-:S04]  /*2770*/  FFMA R12, R0, R9, RZ ;  /* 0x00000009000c7223 */ /* 0x000fc800000000ff */
[----:B------:R-:W-:-:S04]  /*2780*/  FFMA R14, R13, R12, R0 ;  /* 0x0000000c0d0e7223 */ /* 0x000fc80000000000 */
[----:B------:R-:W-:-:S04]  /*2790*/  FFMA R14, R9, R14, R12 ;  /* 0x0000000e090e7223 */ /* 0x000fc8000000000c */
[----:B------:R-:W-:-:S04]  /*27a0*/  FFMA R13, R13, R14, R0 ;  /* 0x0000000e0d0d7223 */ /* 0x000fc80000000000 */
[----:B------:R-:W-:-:S05]  /*27b0*/  FFMA R0, R9, R13, R14 ;  /* 0x0000000d09007223 */ /* 0x000fca000000000e */
[----:B------:R-:W-:-:S04]  /*27c0*/  SHF.R.U32.HI R8, RZ, 0x17, R0 ;  /* 0x00000017ff087819 */ /* 0x000fc80000011600 */
[----:B------:R-:W-:-:S04]  /*27d0*/  LOP3.LUT R8, R8, 0xff, RZ, 0xc0, !PT ;  /* 0x000000ff08087812 */ /* 0x000fc800078ec0ff */
[----:B------:R-:W-:-:S04]  /*27e0*/  IADD3 R11, PT, PT, R8, R7, RZ ;  /* 0x00000007080b7210 */ /* 0x000fc80007ffe0ff */
[----:B------:R-:W-:-:S04]  /*27f0*/  IADD3 R8, PT, PT, R11, -0x1, RZ ;  /* 0xffffffff0b087810 */ /* 0x000fc80007ffe0ff */
[----:B------:R-:W-:-:S13]  /*2800*/  ISETP.GE.U32.AND P0, PT, R8, 0xfe, PT ;  /* 0x000000fe0800780c */ /* 0x000fda0003f06070 */
[----:B------:R-:W-:Y:S05]  /*2810*/  @!P0 BRA `(.L_x_48) ;  /* 0x0000000000808947 */ /* 0x000fea0003800000 */
[----:B------:R-:W-:-:S13]  /*2820*/  ISETP.GT.AND P0, PT, R11, 0xfe, PT ;  /* 0x000000fe0b00780c */ /* 0x000fda0003f04270 */
[----:B------:R-:W-:Y:S05]  /*2830*/  @P0 BRA `(.L_x_49) ;  /* 0x00000000006c0947 */ /* 0x000fea0003800000 */
[----:B------:R-:W-:-:S13]  /*2840*/  ISETP.GE.AND P0, PT, R11, 0x1, PT ;  /* 0x000000010b00780c */ /* 0x000fda0003f06270 */
[----:B------:R-:W-:Y:S05]  /*2850*/  @P0 BRA `(.L_x_50) ;  /* 0x0000000000980947 */ /* 0x000fea0003800000 */
[----:B------:R-:W-:Y:S02]  /*2860*/  ISETP.GE.AND P0, PT, R11, -0x18, PT ;  /* 0xffffffe80b00780c */ /* 0x000fe40003f06270 */
[----:B------:R-:W-:-:S11]  /*2870*/  LOP3.LUT R0, R0, 0x80000000, RZ, 0xc0, !PT ;  /* 0x8000000000007812 */ /* 0x000fd600078ec0ff */
[----:B------:R-:W-:Y:S05]  /*2880*/  @!P0 BRA `(.L_x_50) ;  /* 0x00000000008c8947 */ /* 0x000fea0003800000 */
[CCC-:B------:R-:W-:Y:S01]  /*2890*/  FFMA.RZ R7, R9.reuse, R13.reuse, R14.reuse ;  /* 0x0000000d09077223 */ /* 0x1c0fe2000000c00e */
[-CC-:B------:R-:W-:Y:S01]  /*28a0*/  FFMA.RM R8, R9, R13.reuse, R14.reuse ;  /* 0x0000000d09087223 */ /* 0x180fe2000000400e */
[C---:B------:R-:W-:Y:S02]  /*28b0*/  ISETP.NE.AND P2, PT, R11.reuse, RZ, PT ;  /* 0x000000ff0b00720c */ /* 0x040fe40003f45270 */
[----:B------:R-:W-:Y:S02]  /*28c0*/  ISETP.NE.AND P1, PT, R11, RZ, PT ;  /* 0x000000ff0b00720c */ /* 0x000fe40003f25270 */
[----:B------:R-:W-:Y:S01]  /*28d0*/  LOP3.LUT R10, R7, 0x7fffff, RZ, 0xc0, !PT ;  /* 0x007fffff070a7812 */ /* 0x000fe200078ec0ff */
[----:B------:R-:W-:Y:S01]  /*28e0*/  FFMA.RP R7, R9, R13, R14 ;  /* 0x0000000d09077223 */ /* 0x000fe2000000800e */
[----:B------:R-:W-:Y:S02]  /*28f0*/  IADD3 R9, PT, PT, R11, 0x20, RZ ;  /* 0x000000200b097810 */ /* 0x000fe40007ffe0ff */
[----:B------:R-:W-:-:S02]  /*2900*/  LOP3.LUT R10, R10, 0x800000, RZ, 0xfc, !PT ;  /* 0x008000000a0a7812 */ /* 0x000fc400078efcff */
[----:B------:R-:W-:Y:S02]  /*2910*/  IADD3 R11, PT, PT, -R11, RZ, RZ ;  /* 0x000000ff0b0b7210 */ /* 0x000fe40007ffe1ff */
[----:B------:R-:W-:Y:S02]  /*2920*/  SHF.L.U32 R9, R10, R9, RZ ;  /* 0x000000090a097219 */ /* 0x000fe400000006ff */
[----:B------:R-:W-:Y:S02]  /*2930*/  FSETP.NEU.FTZ.AND P0, PT, R7, R8, PT ;  /* 0x000000080700720b */ /* 0x000fe40003f1d000 */
[----:B------:R-:W-:Y:S02]  /*2940*/  SEL R7, R11, RZ, P2 ;  /* 0x000000ff0b077207 */ /* 0x000fe40001000000 */
[----:B------:R-:W-:Y:S02]  /*2950*/  ISETP.NE.AND P1, PT, R9, RZ, P1 ;  /* 0x000000ff0900720c */ /* 0x000fe40000f25270 */
[----:B------:R-:W-:-:S02]  /*2960*/  SHF.R.U32.HI R7, RZ, R7, R10 ;  /* 0x00000007ff077219 */ /* 0x000fc4000001160a */
[----:B------:R-:W-:Y:S02]  /*2970*/  PLOP3.LUT P0, PT, P0, P1, PT, 0xf8, 0x8f ;  /* 0x00000000008f781c */ /* 0x000fe40000703f70 */
[----:B------:R-:W-:Y:S02]  /*2980*/  SHF.R.U32.HI R9, RZ, 0x1, R7 ;  /* 0x00000001ff097819 */ /* 0x000fe40000011607 */
[----:B------:R-:W-:-:S04]  /*2990*/  SEL R8, RZ, 0x1, !P0 ;  /* 0x00000001ff087807 */ /* 0x000fc80004000000 */
[----:B------:R-:W-:-:S04]  /*29a0*/  LOP3.LUT R8, R8, 0x1, R9, 0xf8, !PT ;  /* 0x0000000108087812 */ /* 0x000fc800078ef809 */
[----:B------:R-:W-:-:S04]  /*29b0*/  LOP3.LUT R8, R8, R7, RZ, 0xc0, !PT ;  /* 0x0000000708087212 */ /* 0x000fc800078ec0ff */
[----:B------:R-:W-:-:S04]  /*29c0*/  IADD3 R9, PT, PT, R9, R8, RZ ;  /* 0x0000000809097210 */ /* 0x000fc80007ffe0ff */
[----:B------:R-:W-:Y:S01]  /*29d0*/  LOP3.LUT R0, R9, R0, RZ, 0xfc, !PT ;  /* 0x0000000009007212 */ /* 0x000fe200078efcff */
[----:B------:R-:W-:Y:S06]  /*29e0*/  BRA `(.L_x_50) ;  /* 0x0000000000347947 */ /* 0x000fec0003800000 */
.L_x_49:
[----:B------:R-:W-:-:S04]  /*29f0*/  LOP3.LUT R0, R0, 0x80000000, RZ, 0xc0, !PT ;  /* 0x8000000000007812 */ /* 0x000fc800078ec0ff */
[----:B------:R-:W-:Y:S01]  /*2a00*/  LOP3.LUT R0, R0, 0x7f800000, RZ, 0xfc, !PT ;  /* 0x7f80000000007812 */ /* 0x000fe200078efcff */
[----:B------:R-:W-:Y:S06]  /*2a10*/  BRA `(.L_x_50) ;  /* 0x0000000000287947 */ /* 0x000fec0003800000 */
.L_x_48:
[----:B------:R-:W-:Y:S01]  /*2a20*/  LEA R0, R7, R0, 0x17 ;  /* 0x0000000007007211 */ /* 0x000fe200078eb8ff */
[----:B------:R-:W-:Y:S06]  /*2a30*/  BRA `(.L_x_50) ;  /* 0x0000000000207947 */ /* 0x000fec0003800000 */
.L_x_47:
[----:B------:R-:W-:-:S04]  /*2a40*/  LOP3.LUT R0, R9, 0x80000000, R0, 0x48, !PT ;  /* 0x8000000009007812 */ /* 0x000fc800078e4800 */
[----:B------:R-:W-:Y:S01]  /*2a50*/  LOP3.LUT R0, R0, 0x7f800000, RZ, 0xfc, !PT ;  /* 0x7f80000000007812 */ /* 0x000fe200078efcff */
[----:B------:R-:W-:Y:S06]  /*2a60*/  BRA `(.L_x_50) ;  /* 0x0000000000147947 */ /* 0x000fec0003800000 */
.L_x_46:
[----:B------:R-:W-:Y:S01]  /*2a70*/  LOP3.LUT R0, R9, 0x80000000, R0, 0x48, !PT ;  /* 0x8000000009007812 */ /* 0x000fe200078e4800 */
[----:B------:R-:W-:Y:S06]  /*2a80*/  BRA `(.L_x_50) ;  /* 0x00000000000c7947 */ /* 0x000fec0003800000 */
.L_x_45:
[----:B------:R-:W0:Y:S01]  /*2a90*/  MUFU.RSQ R0, -QNAN ;  /* 0xffc0000000007908 */ /* 0x000e220000001400 */
[----:B------:R-:W-:Y:S05]  /*2aa0*/  BRA `(.L_x_50) ;  /* 0x0000000000047947 */ /* 0x000fea0003800000 */
.L_x_44:
[----:B------:R-:W-:-:S07]  /*2ab0*/  FADD.FTZ R0, R0, R3 ;  /* 0x0000000300007221 */ /* 0x000fce0000010000 */
.L_x_50:
[----:B------:R-:W-:Y:S01]  /*2ac0*/  HFMA2 R7, -RZ, RZ, 0, 0 ;  /* 0x00000000ff077431 */ /* 0x000fe200000001ff */
[----:B0-----:R-:W-:-:S03]  /*2ad0*/  MOV R9, R0 ;  /* 0x0000000000097202 */ /* 0x001fc60000000f00 */
[----:B------:R-:W-:Y:S05]  /*2ae0*/  RET.REL.NODEC R6 `(_Z16normalize_vectorPfi) ;  /* 0xffffffd406447950 */ /* 0x000fea0003c3ffff */
.L_x_51:
[----:B------:R-:W-:-:S00]  /*2af0*/  BRA `(.L_x_51) ;  /* 0xfffffffc00fc7947 */ /* 0x000fc0000383ffff */
[----:B------:R-:W-:-:S00]  /*2b00*/  NOP ;  /* 0x0000000000007918 */ /* 0x000fc00000000000 */
[----:B------:R-:W-:-:S00]  /*2b10*/  NOP ;  /* 0x0000000000007918 */ /* 0x000fc00000000000 */
[----:B------:R-:W-:-:S00]  /*2b20*/  NOP ;  /* 0x0000000000007918 */ /* 0x000fc00000000000 */
[----:B------:R-:W-:-:S00]  /*2b30*/  NOP ;  /* 0x0000000000007918 */ /* 0x000fc00000000000 */
[----:B------:R-:W-:-:S00]  /*2b40*/  NOP ;  /* 0x0000000000007918 */ /* 0x000fc00000000000 */
[----:B------:R-:W-:-:S00]  /*2b50*/  NOP ;  /* 0x0000000000007918 */ /* 0x000fc00000000000 */
[----:B------:R-:W-:-:S00]  /*2b60*/  NOP ;  /* 0x0000000000007918 */ /* 0x000fc00000000000 */
[----:B------:R-:W-:-:S00]  /*2b70*/  NOP ;  /* 0x0000000000007918 */ /* 0x000fc00000000000 */
.L_x_53:


//--------------------- .nv.shared.reserved.0     --------------------------
	.section	.nv.shared.reserved.0,"aw",@nobits
	.weak		__nv_reservedSMEM_offset_0_alias
	.size		__nv_reservedSMEM_offset_0_alias, 0, 64
	.other		__nv_reservedSMEM_offset_0_alias,@"STO_CUDA_RESERVED_SHARED STV_DEFAULT"
__nv_reservedSMEM_offset_0_alias:
	.zero		0
	.zero		64


//--------------------- .nv.constant0._Z16normalize_vectorPfi --------------------------
	.section	.nv.constant0._Z16normalize_vectorPfi,"a",@progbits
	.sectionflags	@""
	.align	4
.nv.constant0._Z16normalize_vectorPfi:
	.zero		908


//--------------------- SYMBOLS --------------------------

	.type		.nv.reservedSmem.offset0,@object
	.size		.nv.reservedSmem.offset0,0x4
